//
// Generated by NVIDIA NVVM Compiler
//
// Compiler Build ID: CL-36424714
// Cuda compilation tools, release 13.0, V13.0.88
// Based on NVVM 20.0.0
//

.version 9.0
.target sm_100
.address_size 64

	// .globl	_Z11somaVetoresPKiS0_Pi
.extern .func  (.param .b32 func_retval0) vprintf
(
	.param .b64 vprintf_param_0,
	.param .b64 vprintf_param_1
)
;
.global .align 1 .b8 $str[23] = {101, 115, 116, 111, 117, 32, 100, 101, 110, 116, 114, 111, 32, 100, 97, 32, 103, 112, 117, 32, 58, 10};

.visible .entry _Z11somaVetoresPKiS0_Pi(
	.param .u64 .ptr .align 1 _Z11somaVetoresPKiS0_Pi_param_0,
	.param .u64 .ptr .align 1 _Z11somaVetoresPKiS0_Pi_param_1,
	.param .u64 .ptr .align 1 _Z11somaVetoresPKiS0_Pi_param_2
)
{
	.reg .pred 	%p<2>;
	.reg .b32 	%r<12>;
	.reg .b64 	%rd<13>;

	ld.param.u64 	%rd1, [_Z11somaVetoresPKiS0_Pi_param_0];
	ld.param.u64 	%rd2, [_Z11somaVetoresPKiS0_Pi_param_1];
	ld.param.u64 	%rd3, [_Z11somaVetoresPKiS0_Pi_param_2];
	mov.u32 	%r2, %ctaid.x;
	mov.u32 	%r3, %ntid.x;
	mov.u32 	%r4, %tid.x;
	mad.lo.s32 	%r1, %r2, %r3, %r4;
	setp.gt.s32 	%p1, %r1, 999;
	@%p1 bra 	$L__BB0_2;
	cvta.to.global.u64 	%rd4, %rd1;
	cvta.to.global.u64 	%rd5, %rd2;
	cvta.to.global.u64 	%rd6, %rd3;
	mul.wide.s32 	%rd7, %r1, 4;
	add.s64 	%rd8, %rd4, %rd7;
	ld.global.u32 	%r5, [%rd8];
	add.s64 	%rd9, %rd5, %rd7;
	ld.global.u32 	%r6, [%rd9];
	mov.u64 	%rd10, $str;
	cvta.global.u64 	%rd11, %rd10;
	{ // callseq 0, 0
	.param .b64 param0;
	st.param.b64 	[param0], %rd11;
	.param .b64 param1;
	st.param.b64 	[param1], 0;
	.param .b32 retval0;
	call.uni (retval0), 
	vprintf, 
	(
	param0, 
	param1
	);
	ld.param.b32 	%r7, [retval0];
	} // callseq 0
	add.s32 	%r9, %r6, %r5;
	add.s64 	%rd12, %rd6, %rd7;
	st.global.u32 	[%rd12], %r9;
	ld.global.u32 	%r10, [%rd8];
	mul.lo.s32 	%r11, %r10, %r9;
	st.global.u32 	[%rd12], %r11;
$L__BB0_2:
	ret;

}


// ===== COMPILED SASS (sm_100) =====

	.target	sm_100

	.elftype	@"ET_EXEC"


//--------------------- .note.nv.tkinfo           --------------------------
	.section	.note.nv.tkinfo,"",@"SHT_NOTE"
	.sectionflags	@"SHF_NOTE_NV_TKINFO"
	.tkinfo
        /*0018*/ 	.word	0x00000002
        /*0030*/ 	.string	""
        /*0030*/ 	.string	"ptxas"
        /*0030*/ 	.string	"Cuda compilation tools, release 13.0, V13.0.88"
        /*0030*/ 	.string	"Build cuda_13.0.r13.0/compiler.36424714_0"
        /*0030*/ 	.string	"-arch sm_100 -m 64 "



//--------------------- .note.nv.cuinfo           --------------------------
	.section	.note.nv.cuinfo,"",@"SHT_NOTE"
	.sectionflags	@"SHF_NOTE_NV_CUINFO"
        /*0018*/ 	.short	0x0002
        /*001a*/ 	.short	0x0064
        /*001c*/ 	.short	0x0082
	.zero		2


//--------------------- .nv.info                  --------------------------
	.section	.nv.info,"",@"SHT_CUDA_INFO"
	.align	4


	//----- nvinfo : EIATTR_REGCOUNT
	.align		4
        /*0000*/ 	.byte	0x04, 0x2f
        /*0002*/ 	.short	(.L_2 - .L_1)
	.align		4
.L_1:
        /*0004*/ 	.word	index@(_Z11somaVetoresPKiS0_Pi)
        /*0008*/ 	.word	0x00000019


	//----- nvinfo : EIATTR_FRAME_SIZE
	.align		4
.L_2:
        /*000c*/ 	.byte	0x04, 0x11
        /*000e*/ 	.short	(.L_4 - .L_3)
	.align		4
.L_3:
        /*0010*/ 	.word	index@(_Z11somaVetoresPKiS0_Pi)
        /*0014*/ 	.word	0x00000000


	//----- nvinfo : EIATTR_MIN_STACK_SIZE
	.align		4
.L_4:
        /*0018*/ 	.byte	0x04, 0x12
        /*001a*/ 	.short	(.L_6 - .L_5)
	.align		4
.L_5:
        /*001c*/ 	.word	index@(_Z11somaVetoresPKiS0_Pi)
        /*0020*/ 	.word	0x00000000
.L_6:


//--------------------- .nv.compat                --------------------------
	.section	.nv.compat,"",@"SHT_CUDA_COMPAT_INFO"
	.align	4
        /*0000*/ 	.byte	0x02, 0x09, 0x00, 0x00, 0x02, 0x02, 0x01, 0x00, 0x02, 0x05, 0x05, 0x00, 0x03, 0x07, 0x01, 0x01
        /*0010*/ 	.byte	0x02, 0x03, 0x00, 0x00, 0x02, 0x06, 0x01, 0x00, 0x04, 0x0b, 0x08, 0x00, 0x09, 0x00, 0x00, 0x00
        /*0020*/ 	.byte	0x00, 0x00, 0x00, 0x00


//--------------------- .nv.info._Z11somaVetoresPKiS0_Pi --------------------------
	.section	.nv.info._Z11somaVetoresPKiS0_Pi,"",@"SHT_CUDA_INFO"
	.sectionflags	@""
	.align	4


	//----- nvinfo : EIATTR_CUDA_API_VERSION
	.align		4
        /*0000*/ 	.byte	0x04, 0x37
        /*0002*/ 	.short	(.L_8 - .L_7)
.L_7:
        /*0004*/ 	.word	0x00000082


	//----- nvinfo : EIATTR_KPARAM_INFO
	.align		4
.L_8:
        /*0008*/ 	.byte	0x04, 0x17
        /*000a*/ 	.short	(.L_10 - .L_9)
.L_9:
        /*000c*/ 	.word	0x00000000
        /*0010*/ 	.short	0x0002
        /*0012*/ 	.short	0x0010
        /*0014*/ 	.byte	0x00, 0xf5, 0x21, 0x00


	//----- nvinfo : EIATTR_KPARAM_INFO
	.align		4
.L_10:
        /*0018*/ 	.byte	0x04, 0x17
        /*001a*/ 	.short	(.L_12 - .L_11)
.L_11:
        /*001c*/ 	.word	0x00000000
        /*0020*/ 	.short	0x0001
        /*0022*/ 	.short	0x0008
        /*0024*/ 	.byte	0x00, 0xf5, 0x21, 0x00


	//----- nvinfo : EIATTR_KPARAM_INFO
	.align		4
.L_12:
        /*0028*/ 	.byte	0x04, 0x17
        /*002a*/ 	.short	(.L_14 - .L_13)
.L_13:
        /*002c*/ 	.word	0x00000000
        /*0030*/ 	.short	0x0000
        /*0032*/ 	.short	0x0000
        /*0034*/ 	.byte	0x00, 0xf5, 0x21, 0x00


	//----- nvinfo : EIATTR_SPARSE_MMA_MASK
	.align		4
.L_14:
        /*0038*/ 	.byte	0x03, 0x50
        /*003a*/ 	.short	0x0000


	//----- nvinfo : EIATTR_MAXREG_COUNT
	.align		4
        /*003c*/ 	.byte	0x03, 0x1b
        /*003e*/ 	.short	0x00ff


	//----- nvinfo : EIATTR_EXTERNS
	.align		4
        /*0040*/ 	.byte	0x04, 0x0f
        /*0042*/ 	.short	(.L_16 - .L_15)


	//   ....[0]....
	.align		4
.L_15:
        /*0044*/ 	.word	index@(vprintf)


	//----- nvinfo : EIATTR_MERCURY_ISA_VERSION
	.align		4
.L_16:
        /*0048*/ 	.byte	0x03, 0x5f
        /*004a*/ 	.short	0x0101


	//----- nvinfo : EIATTR_VRC_CTA_INIT_COUNT
	.align		4
        /*004c*/ 	.byte	0x02, 0x4a
	.zero		1
	.zero		1


	//----- nvinfo : EIATTR_SYSCALL_OFFSETS
	.align		4
        /*0050*/ 	.byte	0x04, 0x46
        /*0052*/ 	.short	(.L_18 - .L_17)


	//   ....[0]....
.L_17:
        /*0054*/ 	.word	0x00000150


	//----- nvinfo : EIATTR_EXIT_INSTR_OFFSETS
	.align		4
.L_18:
        /*0058*/ 	.byte	0x04, 0x1c
        /*005a*/ 	.short	(.L_20 - .L_19)


	//   ....[0]....
.L_19:
        /*005c*/ 	.word	0x00000060


	//   ....[1]....
        /*0060*/ 	.word	0x000001d0


	//----- nvinfo : EIATTR_CRS_STACK_SIZE
	.align		4
.L_20:
        /*0064*/ 	.byte	0x04, 0x1e
        /*0066*/ 	.short	(.L_22 - .L_21)
.L_21:
        /*0068*/ 	.word	0x00000000


	//----- nvinfo : EIATTR_CBANK_PARAM_SIZE
	.align		4
.L_22:
        /*006c*/ 	.byte	0x03, 0x19
        /*006e*/ 	.short	0x0018


	//----- nvinfo : EIATTR_PARAM_CBANK
	.align		4
        /*0070*/ 	.byte	0x04, 0x0a
        /*0072*/ 	.short	(.L_24 - .L_23)
	.align		4
.L_23:
        /*0074*/ 	.word	index@(.nv.constant0._Z11somaVetoresPKiS0_Pi)
        /*0078*/ 	.short	0x0380
        /*007a*/ 	.short	0x0018


	//----- nvinfo : EIATTR_SW_WAR
	.align		4
.L_24:
        /*007c*/ 	.byte	0x04, 0x36
        /*007e*/ 	.short	(.L_26 - .L_25)
.L_25:
        /*0080*/ 	.word	0x00000008
.L_26:


//--------------------- .nv.callgraph             --------------------------
	.section	.nv.callgraph,"",@"SHT_CUDA_CALLGRAPH"
	.align	4
	.sectionentsize	8
	.align		4
        /*0000*/ 	.word	0x00000000
	.align		4
        /*0004*/ 	.word	0xffffffff
	.align		4
        /*0008*/ 	.word	index@(_Z11somaVetoresPKiS0_Pi)
	.align		4
        /*000c*/ 	.word	index@(vprintf)
	.align		4
        /*0010*/ 	.word	0x00000000
	.align		4
        /*0014*/ 	.word	0xfffffffe
	.align		4
        /*0018*/ 	.word	0x00000000
	.align		4
        /*001c*/ 	.word	0xfffffffd
	.align		4
        /*0020*/ 	.word	0x00000000
	.align		4
        /*0024*/ 	.word	0xfffffffc


//--------------------- .nv.constant4             --------------------------
	.section	.nv.constant4,"a",@progbits
	.align	8
	.align		8
.nv.constant4:
        /*0000*/ 	.dword	vprintf
	.align		8
        /*0008*/ 	.dword	$str


//--------------------- .text._Z11somaVetoresPKiS0_Pi --------------------------
	.section	.text._Z11somaVetoresPKiS0_Pi,"ax",@progbits
	.align	128
        .global         _Z11somaVetoresPKiS0_Pi
        .type           _Z11somaVetoresPKiS0_Pi,@function
        .size           _Z11somaVetoresPKiS0_Pi,(.L_x_2 - _Z11somaVetoresPKiS0_Pi)
        .other          _Z11somaVetoresPKiS0_Pi,@"STO_CUDA_ENTRY STV_DEFAULT"
_Z11somaVetoresPKiS0_Pi:
.text._Z11somaVetoresPKiS0_Pi:
[----:B------:R-:W0:Y:S01]  /*0000*/  LDC R1, c[0x0][0x37c] ;  /* 0x0000df00ff017b82 */ /* 0x000e220000000800 */
[----:B------:R-:W1:Y:S07]  /*0010*/  S2R R3, SR_TID.X ;  /* 0x0000000000037919 */ /* 0x000e6e0000002100 */
[----:B------:R-:W1:Y:S08]  /*0020*/  S2UR UR4, SR_CTAID.X ;  /* 0x00000000000479c3 */ /* 0x000e700000002500 */
[----:B------:R-:W1:Y:S02]  /*0030*/  LDC R18, c[0x0][0x360] ;  /* 0x0000d800ff127b82 */ /* 0x000e640000000800 */
[----:B-1----:R-:W-:-:S05]  /*0040*/  IMAD R18, R18, UR4, R3 ;  /* 0x0000000412127c24 */ /* 0x002fca000f8e0203 */
[----:B------:R-:W-:-:S13]  /*0050*/  ISETP.GT.AND P0, PT, R18, 0x3e7, PT ;  /* 0x000003e71200780c */ /* 0x000fda0003f04270 */
[----:B0-----:R-:W-:Y:S05]  /*0060*/  @P0 EXIT ;  /* 0x000000000000094d */ /* 0x001fea0003800000 */
[----:B------:R-:W0:Y:S01]  /*0070*/  LDC.64 R2, c[0x0][0x388] ;  /* 0x0000e200ff027b82 */ /* 0x000e220000000a00 */
[----:B------:R-:W1:Y:S07]  /*0080*/  LDCU.64 UR36, c[0x0][0x358] ;  /* 0x00006b00ff2477ac */ /* 0x000e6e0008000a00 */
[----:B------:R-:W2:Y:S01]  /*0090*/  LDC.64 R16, c[0x0][0x380] ;  /* 0x0000e000ff107b82 */ /* 0x000ea20000000a00 */
[----:B------:R-:W-:Y:S01]  /*00a0*/  MOV R0, 0x0 ;  /* 0x0000000000007802 */ /* 0x000fe20000000f00 */
[----:B------:R-:W3:Y:S01]  /*00b0*/  LDCU.64 UR4, c[0x4][0x8] ;  /* 0x01000100ff0477ac */ /* 0x000ee20008000a00 */
[----:B0-----:R-:W-:-:S05]  /*00c0*/  IMAD.WIDE R2, R18, 0x4, R2 ;  /* 0x0000000412027825 */ /* 0x001fca00078e0202 */
[----:B-1----:R0:W5:Y:S01]  /*00d0*/  LDG.E R22, desc[UR36][R2.64] ;  /* 0x0000002402167981 */ /* 0x002162000c1e1900 */
[----:B--2---:R-:W-:-:S05]  /*00e0*/  IMAD.WIDE R16, R18, 0x4, R16 ;  /* 0x0000000412107825 */ /* 0x004fca00078e0210 */
[----:B------:R0:W5:Y:S01]  /*00f0*/  LDG.E R19, desc[UR36][R16.64] ;  /* 0x0000002410137981 */ /* 0x000162000c1e1900 */
[----:B------:R0:W1:Y:S01]  /*0100*/  LDC.64 R8, c[0x4][R0] ;  /* 0x0100000000087b82 */ /* 0x0000620000000a00 */
[----:B---3--:R-:W-:Y:S02]  /*0110*/  MOV R4, UR4 ;  /* 0x0000000400047c02 */ /* 0x008fe40008000f00 */
[----:B------:R-:W-:Y:S02]  /*0120*/  CS2R R6, SRZ ;  /* 0x0000000000067805 */ /* 0x000fe4000001ff00 */
[----:B------:R-:W-:-:S07]  /*0130*/  MOV R5, UR5 ;  /* 0x0000000500057c02 */ /* 0x000fce0008000f00 */
[----:B------:R-:W-:-:S07]  /*0140*/  LEPC R20, `(.L_x_0) ;  /* 0x000000001014794e */ /* 0x000fce0000000000 */
[----:B01---5:R-:W-:Y:S05]  /*0150*/  CALL.ABS.NOINC R8 ;  /* 0x0000000008007343 */ /* 0x023fea0003c00000 */
.L_x_0:
[----:B------:R-:W0:Y:S01]  /*0160*/  LDC.64 R2, c[0x0][0x390] ;  /* 0x0000e400ff027b82 */ /* 0x000e220000000a00 */
[----:B------:R-:W-:Y:S01]  /*0170*/  IADD3 R5, PT, PT, R19, R22, RZ ;  /* 0x0000001613057210 */ /* 0x000fe20007ffe0ff */
[----:B0-----:R-:W-:-:S05]  /*0180*/  IMAD.WIDE R18, R18, 0x4, R2 ;  /* 0x0000000412127825 */ /* 0x001fca00078e0202 */
[----:B------:R-:W-:Y:S04]  /*0190*/  STG.E desc[UR36][R18.64], R5 ;  /* 0x0000000512007986 */ /* 0x000fe8000c101924 */
[----:B------:R-:W2:Y:S02]  /*01a0*/  LDG.E R16, desc[UR36][R16.64] ;  /* 0x0000002410107981 */ /* 0x000ea4000c1e1900 */
[----:B--2---:R-:W-:-:S05]  /*01b0*/  IMAD R3, R5, R16, RZ ;  /* 0x0000001005037224 */ /* 0x004fca00078e02ff */
[----:B------:R-:W-:Y:S01]  /*01c0*/  STG.E desc[UR36][R18.64], R3 ;  /* 0x0000000312007986 */ /* 0x000fe2000c101924 */
[----:B------:R-:W-:Y:S05]  /*01d0*/  EXIT ;  /* 0x000000000000794d */ /* 0x000fea0003800000 */
.L_x_1:
[----:B------:R-:W-:-:S00]  /*01e0*/  BRA `(.L_x_1) ;  /* 0xfffffffc00fc7947 */ /* 0x000fc0000383ffff */
[----:B------:R-:W-:-:S00]  /*01f0*/  NOP ;  /* 0x0000000000007918 */ /* 0x000fc00000000000 */
        /* <DEDUP_REMOVED lines=8> */
.L_x_2:


//--------------------- .nv.global.init           --------------------------
	.section	.nv.global.init,"aw",@progbits
.nv.global.init:
	.type		$str,@object
	.size		$str,(.L_0 - $str)
$str:
        /*0000*/ 	.byte	0x65, 0x73, 0x74, 0x6f, 0x75, 0x20, 0x64, 0x65, 0x6e, 0x74, 0x72, 0x6f, 0x20, 0x64, 0x61, 0x20
        /*0010*/ 	.byte	0x67, 0x70, 0x75, 0x20, 0x3a, 0x0a, 0x00
.L_0:


//--------------------- .nv.shared.reserved.0     --------------------------
	.section	.nv.shared.reserved.0,"aw",@nobits
	.weak		__nv_reservedSMEM_offset_0_alias
	.size		__nv_reservedSMEM_offset_0_alias, 0, 64
	.other		__nv_reservedSMEM_offset_0_alias,@"STO_CUDA_RESERVED_SHARED STV_DEFAULT"
__nv_reservedSMEM_offset_0_alias:
	.zero		0
	.zero		64


//--------------------- .nv.constant0._Z11somaVetoresPKiS0_Pi --------------------------
	.section	.nv.constant0._Z11somaVetoresPKiS0_Pi,"a",@progbits
	.sectionflags	@""
	.align	4
.nv.constant0._Z11somaVetoresPKiS0_Pi:
	.zero		920


//--------------------- SYMBOLS --------------------------

	.type		.nv.reservedSmem.offset0,@object
	.size		.nv.reservedSmem.offset0,0x4
	.type		vprintf,@function
